//
// Generated by NVIDIA NVVM Compiler
//
// Compiler Build ID: CL-36424714
// Cuda compilation tools, release 13.0, V13.0.88
// Based on NVVM 20.0.0
//

.version 9.0
.target sm_100
.address_size 64

	// .globl	_Z9mergeSortPiS_i
.extern .shared .align 16 .b8 shared_mem[];

.visible .entry _Z9mergeSortPiS_i(
	.param .u64 .ptr .align 1 _Z9mergeSortPiS_i_param_0,
	.param .u64 .ptr .align 1 _Z9mergeSortPiS_i_param_1,
	.param .u32 _Z9mergeSortPiS_i_param_2
)
{
	.reg .pred 	%p<37>;
	.reg .b32 	%r<175>;
	.reg .b64 	%rd<23>;

	ld.param.u64 	%rd6, [_Z9mergeSortPiS_i_param_0];
	ld.param.u64 	%rd7, [_Z9mergeSortPiS_i_param_1];
	ld.param.u32 	%r80, [_Z9mergeSortPiS_i_param_2];
	cvta.to.global.u64 	%rd1, %rd7;
	cvta.to.global.u64 	%rd8, %rd6;
	mov.u32 	%r82, %tid.x;
	mov.u32 	%r1, %ntid.x;
	mov.u32 	%r83, %ctaid.x;
	setp.lt.u32 	%p2, %r82, %r1;
	mad.lo.s32 	%r84, %r83, %r1, %r82;
	setp.lt.s32 	%p3, %r84, %r80;
	and.pred  	%p1, %p2, %p3;
	mul.wide.s32 	%rd9, %r84, 4;
	add.s64 	%rd2, %rd8, %rd9;
	shl.b32 	%r86, %r82, 2;
	mov.u32 	%r87, shared_mem;
	add.s32 	%r2, %r87, %r86;
	not.pred 	%p4, %p1;
	@%p4 bra 	$L__BB0_2;
	ld.global.u32 	%r88, [%rd2];
	st.shared.u32 	[%r2], %r88;
$L__BB0_2:
	bar.sync 	0;
	setp.lt.u32 	%p5, %r1, 2;
	@%p5 bra 	$L__BB0_41;
	mov.b32 	%r148, 1;
$L__BB0_4:
	shl.b32 	%r4, %r148, 1;
	setp.lt.s32 	%p6, %r148, 1;
	@%p6 bra 	$L__BB0_28;
	mov.b32 	%r161, 0;
	mov.u32 	%r149, %r4;
$L__BB0_6:
	min.s32 	%r7, %r1, %r149;
	add.s32 	%r8, %r148, %r161;
	add.s32 	%r9, %r8, %r148;
	min.s32 	%r10, %r9, %r1;
	setp.ge.s32 	%p16, %r8, %r10;
	@%p16 bra 	$L__BB0_27;
	mov.u32 	%r164, %r161;
	mov.u32 	%r19, %r8;
	mov.u32 	%r18, %r161;
$L__BB0_8:
	mov.u32 	%r11, %r164;
	shl.b32 	%r109, %r18, 2;
	add.s32 	%r111, %r87, %r109;
	ld.shared.u32 	%r14, [%r111];
	shl.b32 	%r112, %r19, 2;
	add.s32 	%r113, %r87, %r112;
	ld.shared.u32 	%r15, [%r113];
	setp.gt.s32 	%p17, %r14, %r15;
	mul.wide.u32 	%rd15, %r11, 4;
	add.s64 	%rd3, %rd1, %rd15;
	@%p17 bra 	$L__BB0_10;
	add.s32 	%r18, %r18, 1;
	st.global.u32 	[%rd3], %r14;
	bra.uni 	$L__BB0_11;
$L__BB0_10:
	add.s32 	%r19, %r19, 1;
	st.global.u32 	[%rd3], %r15;
$L__BB0_11:
	add.s32 	%r164, %r11, 1;
	setp.lt.s32 	%p18, %r18, %r8;
	setp.lt.s32 	%p19, %r19, %r10;
	and.pred  	%p20, %p18, %p19;
	@%p20 bra 	$L__BB0_8;
	setp.lt.s32 	%p21, %r18, %r8;
	@%p21 bra 	$L__BB0_13;
	bra.uni 	$L__BB0_19;
$L__BB0_13:
	sub.s32 	%r115, %r8, %r18;
	and.b32  	%r43, %r115, 3;
	setp.eq.s32 	%p22, %r43, 0;
	mov.u32 	%r165, %r18;
	@%p22 bra 	$L__BB0_17;
	add.s32 	%r165, %r18, 1;
	shl.b32 	%r116, %r18, 2;
	add.s32 	%r45, %r87, %r116;
	ld.shared.u32 	%r118, [%r45];
	add.s32 	%r164, %r11, 2;
	st.global.u32 	[%rd3+4], %r118;
	setp.eq.s32 	%p23, %r43, 1;
	@%p23 bra 	$L__BB0_17;
	add.s32 	%r165, %r18, 2;
	ld.shared.u32 	%r119, [%r45+4];
	add.s32 	%r164, %r11, 3;
	st.global.u32 	[%rd3+8], %r119;
	setp.eq.s32 	%p24, %r43, 2;
	@%p24 bra 	$L__BB0_17;
	add.s32 	%r165, %r18, 3;
	ld.shared.u32 	%r120, [%r45+8];
	add.s32 	%r164, %r11, 4;
	st.global.u32 	[%rd3+12], %r120;
$L__BB0_17:
	sub.s32 	%r121, %r18, %r8;
	setp.gt.u32 	%p25, %r121, -4;
	@%p25 bra 	$L__BB0_19;
$L__BB0_18:
	shl.b32 	%r122, %r165, 2;
	add.s32 	%r124, %r87, %r122;
	ld.shared.u32 	%r125, [%r124];
	mul.wide.u32 	%rd16, %r164, 4;
	add.s64 	%rd17, %rd1, %rd16;
	st.global.u32 	[%rd17], %r125;
	ld.shared.u32 	%r126, [%r124+4];
	st.global.u32 	[%rd17+4], %r126;
	ld.shared.u32 	%r127, [%r124+8];
	st.global.u32 	[%rd17+8], %r127;
	add.s32 	%r165, %r165, 4;
	ld.shared.u32 	%r128, [%r124+12];
	add.s32 	%r164, %r164, 4;
	st.global.u32 	[%rd17+12], %r128;
	setp.lt.s32 	%p26, %r165, %r8;
	@%p26 bra 	$L__BB0_18;
$L__BB0_19:
	setp.lt.s32 	%p27, %r19, %r10;
	@%p27 bra 	$L__BB0_20;
	bra.uni 	$L__BB0_26;
$L__BB0_20:
	sub.s32 	%r129, %r7, %r19;
	and.b32  	%r33, %r129, 3;
	setp.eq.s32 	%p28, %r33, 0;
	mov.u32 	%r162, %r164;
	mov.u32 	%r163, %r19;
	@%p28 bra 	$L__BB0_24;
	add.s32 	%r163, %r19, 1;
	shl.b32 	%r130, %r19, 2;
	add.s32 	%r35, %r87, %r130;
	ld.shared.u32 	%r132, [%r35];
	add.s32 	%r162, %r164, 1;
	mul.wide.s32 	%rd18, %r164, 4;
	add.s64 	%rd4, %rd1, %rd18;
	st.global.u32 	[%rd4], %r132;
	setp.eq.s32 	%p29, %r33, 1;
	@%p29 bra 	$L__BB0_24;
	add.s32 	%r163, %r19, 2;
	ld.shared.u32 	%r133, [%r35+4];
	add.s32 	%r162, %r164, 2;
	st.global.u32 	[%rd4+4], %r133;
	setp.eq.s32 	%p30, %r33, 2;
	@%p30 bra 	$L__BB0_24;
	add.s32 	%r163, %r19, 3;
	ld.shared.u32 	%r134, [%r35+8];
	add.s32 	%r162, %r164, 3;
	st.global.u32 	[%rd4+8], %r134;
$L__BB0_24:
	sub.s32 	%r135, %r19, %r7;
	setp.gt.u32 	%p31, %r135, -4;
	@%p31 bra 	$L__BB0_26;
$L__BB0_25:
	shl.b32 	%r136, %r163, 2;
	add.s32 	%r138, %r87, %r136;
	ld.shared.u32 	%r139, [%r138];
	mul.wide.s32 	%rd19, %r162, 4;
	add.s64 	%rd20, %rd1, %rd19;
	st.global.u32 	[%rd20], %r139;
	ld.shared.u32 	%r140, [%r138+4];
	st.global.u32 	[%rd20+4], %r140;
	ld.shared.u32 	%r141, [%r138+8];
	st.global.u32 	[%rd20+8], %r141;
	add.s32 	%r163, %r163, 4;
	ld.shared.u32 	%r142, [%r138+12];
	add.s32 	%r162, %r162, 4;
	st.global.u32 	[%rd20+12], %r142;
	setp.eq.s32 	%p32, %r163, %r7;
	@%p32 bra 	$L__BB0_26;
	bra.uni 	$L__BB0_25;
$L__BB0_26:
	mul.wide.u32 	%rd21, %r161, 4;
	add.s64 	%rd22, %rd1, %rd21;
	ld.global.u32 	%r143, [%rd22];
	shl.b32 	%r144, %r161, 2;
	add.s32 	%r146, %r87, %r144;
	st.shared.u32 	[%r146], %r143;
	add.s32 	%r161, %r161, 1;
	setp.lt.s32 	%p33, %r161, %r10;
	@%p33 bra 	$L__BB0_26;
$L__BB0_27:
	setp.lt.u32 	%p34, %r9, %r1;
	add.s32 	%r149, %r149, %r4;
	mov.u32 	%r161, %r9;
	@%p34 bra 	$L__BB0_6;
	bra.uni 	$L__BB0_40;
$L__BB0_28:
	shl.b32 	%r91, %r148, 1;
	neg.s32 	%r54, %r91;
	mov.b32 	%r167, 0;
	mov.u32 	%r168, %r4;
	mov.u32 	%r169, %r167;
$L__BB0_29:
	mov.u32 	%r57, %r169;
	min.s32 	%r58, %r1, %r168;
	mad.lo.s32 	%r59, %r54, %r167, %r58;
	add.s32 	%r173, %r57, %r148;
	add.s32 	%r169, %r173, %r148;
	min.s32 	%r62, %r169, %r1;
	setp.ge.s32 	%p7, %r173, %r62;
	@%p7 bra 	$L__BB0_39;
	shl.b32 	%r92, %r173, 2;
	add.s32 	%r171, %r87, %r92;
	mov.u32 	%r172, %r57;
$L__BB0_31:
	mul.wide.s32 	%rd10, %r172, 4;
	add.s64 	%rd11, %rd1, %rd10;
	add.s32 	%r173, %r173, 1;
	ld.shared.u32 	%r94, [%r171];
	add.s32 	%r172, %r172, 1;
	st.global.u32 	[%rd11], %r94;
	add.s32 	%r171, %r171, 4;
	setp.lt.s32 	%p8, %r173, %r62;
	@%p8 bra 	$L__BB0_31;
	setp.ge.s32 	%p9, %r57, %r62;
	@%p9 bra 	$L__BB0_39;
	and.b32  	%r64, %r59, 3;
	setp.eq.s32 	%p10, %r64, 0;
	mov.u32 	%r170, %r57;
	@%p10 bra 	$L__BB0_37;
	mul.wide.u32 	%rd12, %r57, 4;
	add.s64 	%rd5, %rd1, %rd12;
	ld.global.u32 	%r95, [%rd5];
	shl.b32 	%r96, %r57, 2;
	add.s32 	%r65, %r87, %r96;
	st.shared.u32 	[%r65], %r95;
	add.s32 	%r170, %r57, 1;
	setp.eq.s32 	%p11, %r64, 1;
	@%p11 bra 	$L__BB0_37;
	ld.global.u32 	%r98, [%rd5+4];
	st.shared.u32 	[%r65+4], %r98;
	add.s32 	%r170, %r57, 2;
	setp.eq.s32 	%p12, %r64, 2;
	@%p12 bra 	$L__BB0_37;
	ld.global.u32 	%r99, [%rd5+8];
	st.shared.u32 	[%r65+8], %r99;
	add.s32 	%r170, %r57, 3;
$L__BB0_37:
	add.s32 	%r100, %r59, -1;
	setp.lt.u32 	%p13, %r100, 3;
	@%p13 bra 	$L__BB0_39;
$L__BB0_38:
	mul.wide.u32 	%rd13, %r170, 4;
	add.s64 	%rd14, %rd1, %rd13;
	ld.global.u32 	%r101, [%rd14];
	shl.b32 	%r102, %r170, 2;
	add.s32 	%r104, %r87, %r102;
	st.shared.u32 	[%r104], %r101;
	ld.global.u32 	%r105, [%rd14+4];
	st.shared.u32 	[%r104+4], %r105;
	ld.global.u32 	%r106, [%rd14+8];
	st.shared.u32 	[%r104+8], %r106;
	ld.global.u32 	%r107, [%rd14+12];
	st.shared.u32 	[%r104+12], %r107;
	add.s32 	%r170, %r170, 4;
	setp.ne.s32 	%p14, %r170, %r58;
	@%p14 bra 	$L__BB0_38;
$L__BB0_39:
	setp.lt.u32 	%p15, %r169, %r1;
	add.s32 	%r168, %r168, %r4;
	add.s32 	%r167, %r167, 1;
	@%p15 bra 	$L__BB0_29;
$L__BB0_40:
	bar.sync 	0;
	setp.lt.u32 	%p35, %r4, %r1;
	mov.u32 	%r148, %r4;
	@%p35 bra 	$L__BB0_4;
$L__BB0_41:
	@%p4 bra 	$L__BB0_43;
	ld.shared.u32 	%r147, [%r2];
	st.global.u32 	[%rd2], %r147;
$L__BB0_43:
	ret;

}


// ===== COMPILED SASS (sm_100) =====

	.target	sm_100

	.elftype	@"ET_EXEC"


//--------------------- .note.nv.tkinfo           --------------------------
	.section	.note.nv.tkinfo,"",@"SHT_NOTE"
	.sectionflags	@"SHF_NOTE_NV_TKINFO"
	.tkinfo
        /*0018*/ 	.word	0x00000002
        /*0030*/ 	.string	""
        /*0030*/ 	.string	"ptxas"
        /*0030*/ 	.string	"Cuda compilation tools, release 13.0, V13.0.88"
        /*0030*/ 	.string	"Build cuda_13.0.r13.0/compiler.36424714_0"
        /*0030*/ 	.string	"-arch sm_100 -m 64 "



//--------------------- .note.nv.cuinfo           --------------------------
	.section	.note.nv.cuinfo,"",@"SHT_NOTE"
	.sectionflags	@"SHF_NOTE_NV_CUINFO"
        /*0018*/ 	.short	0x0002
        /*001a*/ 	.short	0x0064
        /*001c*/ 	.short	0x0082
	.zero		2


//--------------------- .nv.info                  --------------------------
	.section	.nv.info,"",@"SHT_CUDA_INFO"
	.align	4


	//----- nvinfo : EIATTR_REGCOUNT
	.align		4
        /*0000*/ 	.byte	0x04, 0x2f
        /*0002*/ 	.short	(.L_1 - .L_0)
	.align		4
.L_0:
        /*0004*/ 	.word	index@(_Z9mergeSortPiS_i)
        /*0008*/ 	.word	0x00000020


	//----- nvinfo : EIATTR_FRAME_SIZE
	.align		4
.L_1:
        /*000c*/ 	.byte	0x04, 0x11
        /*000e*/ 	.short	(.L_3 - .L_2)
	.align		4
.L_2:
        /*0010*/ 	.word	index@(_Z9mergeSortPiS_i)
        /*0014*/ 	.word	0x00000000


	//----- nvinfo : EIATTR_MIN_STACK_SIZE
	.align		4
.L_3:
        /*0018*/ 	.byte	0x04, 0x12
        /*001a*/ 	.short	(.L_5 - .L_4)
	.align		4
.L_4:
        /*001c*/ 	.word	index@(_Z9mergeSortPiS_i)
        /*0020*/ 	.word	0x00000000
.L_5:


//--------------------- .nv.compat                --------------------------
	.section	.nv.compat,"",@"SHT_CUDA_COMPAT_INFO"
	.align	4
        /*0000*/ 	.byte	0x02, 0x09, 0x00, 0x00, 0x02, 0x02, 0x01, 0x00, 0x02, 0x05, 0x05, 0x00, 0x03, 0x07, 0x01, 0x01
        /*0010*/ 	.byte	0x02, 0x03, 0x00, 0x00, 0x02, 0x06, 0x01, 0x00, 0x04, 0x0b, 0x08, 0x00, 0x09, 0x00, 0x00, 0x00
        /*0020*/ 	.byte	0x00, 0x00, 0x00, 0x00


//--------------------- .nv.info._Z9mergeSortPiS_i --------------------------
	.section	.nv.info._Z9mergeSortPiS_i,"",@"SHT_CUDA_INFO"
	.sectionflags	@""
	.align	4


	//----- nvinfo : EIATTR_CUDA_API_VERSION
	.align		4
        /*0000*/ 	.byte	0x04, 0x37
        /*0002*/ 	.short	(.L_7 - .L_6)
.L_6:
        /*0004*/ 	.word	0x00000082


	//----- nvinfo : EIATTR_KPARAM_INFO
	.align		4
.L_7:
        /*0008*/ 	.byte	0x04, 0x17
        /*000a*/ 	.short	(.L_9 - .L_8)
.L_8:
        /*000c*/ 	.word	0x00000000
        /*0010*/ 	.short	0x0002
        /*0012*/ 	.short	0x0010
        /*0014*/ 	.byte	0x00, 0xf0, 0x11, 0x00


	//----- nvinfo : EIATTR_KPARAM_INFO
	.align		4
.L_9:
        /*0018*/ 	.byte	0x04, 0x17
        /*001a*/ 	.short	(.L_11 - .L_10)
.L_10:
        /*001c*/ 	.word	0x00000000
        /*0020*/ 	.short	0x0001
        /*0022*/ 	.short	0x0008
        /*0024*/ 	.byte	0x00, 0xf5, 0x21, 0x00


	//----- nvinfo : EIATTR_KPARAM_INFO
	.align		4
.L_11:
        /*0028*/ 	.byte	0x04, 0x17
        /*002a*/ 	.short	(.L_13 - .L_12)
.L_12:
        /*002c*/ 	.word	0x00000000
        /*0030*/ 	.short	0x0000
        /*0032*/ 	.short	0x0000
        /*0034*/ 	.byte	0x00, 0xf5, 0x21, 0x00


	//----- nvinfo : EIATTR_SPARSE_MMA_MASK
	.align		4
.L_13:
        /*0038*/ 	.byte	0x03, 0x50
        /*003a*/ 	.short	0x0000


	//----- nvinfo : EIATTR_MAXREG_COUNT
	.align		4
        /*003c*/ 	.byte	0x03, 0x1b
        /*003e*/ 	.short	0x00ff


	//----- nvinfo : EIATTR_NUM_BARRIERS
	.align		4
        /*0040*/ 	.byte	0x02, 0x4c
        /*0042*/ 	.byte	0x01
	.zero		1


	//----- nvinfo : EIATTR_MERCURY_ISA_VERSION
	.align		4
        /*0044*/ 	.byte	0x03, 0x5f
        /*0046*/ 	.short	0x0101


	//----- nvinfo : EIATTR_VRC_CTA_INIT_COUNT
	.align		4
        /*0048*/ 	.byte	0x02, 0x4a
	.zero		1
	.zero		1


	//----- nvinfo : EIATTR_EXIT_INSTR_OFFSETS
	.align		4
        /*004c*/ 	.byte	0x04, 0x1c
        /*004e*/ 	.short	(.L_15 - .L_14)


	//   ....[0]....
.L_14:
        /*0050*/ 	.word	0x00001940


	//   ....[1]....
        /*0054*/ 	.word	0x00001970


	//----- nvinfo : EIATTR_CBANK_PARAM_SIZE
	.align		4
.L_15:
        /*0058*/ 	.byte	0x03, 0x19
        /*005a*/ 	.short	0x0014


	//----- nvinfo : EIATTR_PARAM_CBANK
	.align		4
        /*005c*/ 	.byte	0x04, 0x0a
        /*005e*/ 	.short	(.L_17 - .L_16)
	.align		4
.L_16:
        /*0060*/ 	.word	index@(.nv.constant0._Z9mergeSortPiS_i)
        /*0064*/ 	.short	0x0380
        /*0066*/ 	.short	0x0014


	//----- nvinfo : EIATTR_SW_WAR
	.align		4
.L_17:
        /*0068*/ 	.byte	0x04, 0x36
        /*006a*/ 	.short	(.L_19 - .L_18)
.L_18:
        /*006c*/ 	.word	0x00000008
.L_19:


//--------------------- .nv.callgraph             --------------------------
	.section	.nv.callgraph,"",@"SHT_CUDA_CALLGRAPH"
	.align	4
	.sectionentsize	8
	.align		4
        /*0000*/ 	.word	0x00000000
	.align		4
        /*0004*/ 	.word	0xffffffff
	.align		4
        /*0008*/ 	.word	0x00000000
	.align		4
        /*000c*/ 	.word	0xfffffffe
	.align		4
        /*0010*/ 	.word	0x00000000
	.align		4
        /*0014*/ 	.word	0xfffffffd
	.align		4
        /*0018*/ 	.word	0x00000000
	.align		4
        /*001c*/ 	.word	0xfffffffc


//--------------------- .text._Z9mergeSortPiS_i   --------------------------
	.section	.text._Z9mergeSortPiS_i,"ax",@progbits
	.align	128
        .global         _Z9mergeSortPiS_i
        .type           _Z9mergeSortPiS_i,@function
        .size           _Z9mergeSortPiS_i,(.L_x_26 - _Z9mergeSortPiS_i)
        .other          _Z9mergeSortPiS_i,@"STO_CUDA_ENTRY STV_DEFAULT"
_Z9mergeSortPiS_i:
.text._Z9mergeSortPiS_i:
[----:B------:R-:W-:Y:S01]  /*0000*/  LDC R1, c[0x0][0x37c] ;  /* 0x0000df00ff017b82 */ /* 0x000fe20000000800 */
[----:B------:R-:W0:Y:S01]  /*0010*/  S2R R0, SR_TID.X ;  /* 0x0000000000007919 */ /* 0x000e220000002100 */
[----:B------:R-:W0:Y:S06]  /*0020*/  LDCU UR10, c[0x0][0x360] ;  /* 0x00006c00ff0a77ac */ /* 0x000e2c0008000800 */
[----:B------:R-:W1:Y:S01]  /*0030*/  LDC.64 R4, c[0x0][0x380] ;  /* 0x0000e000ff047b82 */ /* 0x000e620000000a00 */
[----:B------:R-:W0:Y:S01]  /*0040*/  S2R R3, SR_CTAID.X ;  /* 0x0000000000037919 */ /* 0x000e220000002500 */
[----:B------:R-:W2:Y:S01]  /*0050*/  LDCU UR4, c[0x0][0x390] ;  /* 0x00007200ff0477ac */ /* 0x000ea20008000800 */
[----:B------:R-:W3:Y:S01]  /*0060*/  LDCU.64 UR8, c[0x0][0x358] ;  /* 0x00006b00ff0877ac */ /* 0x000ee20008000a00 */
[----:B0-----:R-:W-:-:S04]  /*0070*/  IMAD R3, R3, UR10, R0 ;  /* 0x0000000a03037c24 */ /* 0x001fc8000f8e0200 */
[C---:B-1----:R-:W-:Y:S01]  /*0080*/  IMAD.WIDE R4, R3.reuse, 0x4, R4 ;  /* 0x0000000403047825 */ /* 0x042fe200078e0204 */
[----:B--2---:R-:W-:-:S04]  /*0090*/  ISETP.GE.AND P1, PT, R3, UR4, PT ;  /* 0x0000000403007c0c */ /* 0x004fc8000bf26270 */
[----:B------:R-:W-:-:S13]  /*00a0*/  ISETP.LT.U32.AND P1, PT, R0, UR10, !P1 ;  /* 0x0000000a00007c0c */ /* 0x000fda000cf21070 */
[----:B---3--:R-:W2:Y:S01]  /*00b0*/  @P1 LDG.E R3, desc[UR8][R4.64] ;  /* 0x0000000804031981 */ /* 0x008ea2000c1e1900 */
[----:B------:R-:W0:Y:S01]  /*00c0*/  S2UR UR5, SR_CgaCtaId ;  /* 0x00000000000579c3 */ /* 0x000e220000008800 */
[----:B------:R-:W-:Y:S01]  /*00d0*/  UMOV UR4, 0x400 ;  /* 0x0000040000047882 */ /* 0x000fe20000000000 */
[----:B------:R-:W-:Y:S02]  /*00e0*/  UISETP.GE.U32.AND UP0, UPT, UR10, 0x2, UPT ;  /* 0x000000020a00788c */ /* 0x000fe4000bf06070 */
[----:B0-----:R-:W-:-:S06]  /*00f0*/  ULEA UR5, UR5, UR4, 0x18 ;  /* 0x0000000405057291 */ /* 0x001fcc000f8ec0ff */
[----:B------:R-:W-:-:S05]  /*0100*/  LEA R0, R0, UR5, 0x2 ;  /* 0x0000000500007c11 */ /* 0x000fca000f8e10ff */
[----:B--2---:R0:W-:Y:S01]  /*0110*/  @P1 STS [R0], R3 ;  /* 0x0000000300001388 */ /* 0x0041e20000000800 */
[----:B------:R-:W-:Y:S06]  /*0120*/  BAR.SYNC.DEFER_BLOCKING 0x0 ;  /* 0x0000000000007b1d */ /* 0x000fec0000010000 */
[----:B------:R-:W-:Y:S05]  /*0130*/  BRA.U !UP0, `(.L_x_0) ;  /* 0x0000001908007547 */ /* 0x000fea000b800000 */
[----:B------:R-:W-:-:S05]  /*0140*/  UMOV UR6, 0x1 ;  /* 0x0000000100067882 */ /* 0x000fca0000000000 */
.L_x_24:
[----:B------:R-:W-:Y:S02]  /*0150*/  UISETP.GE.AND UP0, UPT, UR6, 0x1, UPT ;  /* 0x000000010600788c */ /* 0x000fe4000bf06270 */
[----:B------:R-:W-:-:S07]  /*0160*/  USHF.L.U32 UR7, UR6, 0x1, URZ ;  /* 0x0000000106077899 */ /* 0x000fce00080006ff */
[----:B012---:R-:W-:Y:S05]  /*0170*/  BRA.U !UP0, `(.L_x_1) ;  /* 0x0000000d08087547 */ /* 0x007fea000b800000 */
[----:B------:R-:W-:Y:S02]  /*0180*/  IMAD.MOV.U32 R13, RZ, RZ, RZ ;  /* 0x000000ffff0d7224 */ /* 0x000fe400078e00ff */
[----:B------:R-:W-:-:S07]  /*0190*/  IMAD.U32 R24, RZ, RZ, UR7 ;  /* 0x00000007ff187e24 */ /* 0x000fce000f8e00ff */
.L_x_12:
[----:B------:R-:W-:-:S05]  /*01a0*/  VIADD R12, R13, UR6 ;  /* 0x000000060d0c7c36 */ /* 0x000fca0008000000 */
[----:B------:R-:W-:-:S04]  /*01b0*/  IADD3 R14, PT, PT, R12, UR6, RZ ;  /* 0x000000060c0e7c10 */ /* 0x000fc8000fffe0ff */
[----:B------:R-:W-:-:S04]  /*01c0*/  VIMNMX R15, PT, PT, R14, UR10, PT ;  /* 0x0000000a0e0f7c48 */ /* 0x000fc8000bfe0100 */
[----:B------:R-:W-:-:S13]  /*01d0*/  ISETP.GE.AND P0, PT, R12, R15, PT ;  /* 0x0000000f0c00720c */ /* 0x000fda0003f06270 */
[----:B-1----:R-:W-:Y:S05]  /*01e0*/  @P0 BRA `(.L_x_2) ;  /* 0x0000000800d80947 */ /* 0x002fea0003800000 */
[----:B0-----:R-:W0:Y:S01]  /*01f0*/  LDC.64 R2, c[0x0][0x388] ;  /* 0x0000e200ff027b82 */ /* 0x001e220000000a00 */
[----:B------:R-:W-:Y:S01]  /*0200*/  VIMNMX R16, PT, PT, R24, UR10, PT ;  /* 0x0000000a18107c48 */ /* 0x000fe2000bfe0100 */
[--C-:B------:R-:W-:Y:S02]  /*0210*/  IMAD.MOV.U32 R19, RZ, RZ, R13.reuse ;  /* 0x000000ffff137224 */ /* 0x100fe400078e000d */
[----:B------:R-:W-:Y:S02]  /*0220*/  IMAD.MOV.U32 R18, RZ, RZ, R12 ;  /* 0x000000ffff127224 */ /* 0x000fe400078e000c */
[----:B------:R-:W-:-:S07]  /*0230*/  IMAD.MOV.U32 R9, RZ, RZ, R13 ;  /* 0x000000ffff097224 */ /* 0x000fce00078e000d */
.L_x_3:
[----:B------:R-:W-:Y:S01]  /*0240*/  LEA R10, R18, UR5, 0x2 ;  /* 0x00000005120a7c11 */ /* 0x000fe2000f8e10ff */
[----:B0-----:R-:W-:Y:S01]  /*0250*/  IMAD.WIDE.U32 R6, R19, 0x4, R2 ;  /* 0x0000000413067825 */ /* 0x001fe200078e0002 */
[----:B------:R-:W-:-:S03]  /*0260*/  LEA R8, R9, UR5, 0x2 ;  /* 0x0000000509087c11 */ /* 0x000fc6000f8e10ff */
[----:B------:R-:W-:Y:S01]  /*0270*/  IMAD.MOV.U32 R20, RZ, RZ, R19 ;  /* 0x000000ffff147224 */ /* 0x000fe200078e0013 */
[----:B------:R-:W-:Y:S01]  /*0280*/  LDS R10, [R10] ;  /* 0x000000000a0a7984 */ /* 0x000fe20000000800 */
[----:B------:R-:W-:-:S03]  /*0290*/  VIADD R19, R19, 0x1 ;  /* 0x0000000113137836 */ /* 0x000fc60000000000 */
[----:B------:R-:W0:Y:S02]  /*02a0*/  LDS R11, [R8] ;  /* 0x00000000080b7984 */ /* 0x000e240000000800 */
[----:B0-----:R-:W-:-:S13]  /*02b0*/  ISETP.GT.AND P0, PT, R11, R10, PT ;  /* 0x0000000a0b00720c */ /* 0x001fda0003f04270 */
[----:B------:R-:W-:Y:S01]  /*02c0*/  @!P0 VIADD R9, R9, 0x1 ;  /* 0x0000000109098836 */ /* 0x000fe20000000000 */
[----:B------:R-:W-:Y:S01]  /*02d0*/  @P0 IADD3 R18, PT, PT, R18, 0x1, RZ ;  /* 0x0000000112120810 */ /* 0x000fe20007ffe0ff */
[----:B------:R1:W-:Y:S03]  /*02e0*/  @!P0 STG.E desc[UR8][R6.64], R11 ;  /* 0x0000000b06008986 */ /* 0x0003e6000c101908 */
[----:B------:R-:W-:Y:S01]  /*02f0*/  ISETP.LT.AND P2, PT, R9, R12, PT ;  /* 0x0000000c0900720c */ /* 0x000fe20003f41270 */
[----:B------:R1:W-:Y:S01]  /*0300*/  @P0 STG.E desc[UR8][R6.64], R10 ;  /* 0x0000000a06000986 */ /* 0x0003e2000c101908 */
[----:B------:R-:W-:-:S13]  /*0310*/  ISETP.GE.AND P0, PT, R18, R15, PT ;  /* 0x0000000f1200720c */ /* 0x000fda0003f06270 */
[----:B-1----:R-:W-:Y:S05]  /*0320*/  @!P0 BRA P2, `(.L_x_3) ;  /* 0xfffffffc00c48947 */ /* 0x002fea000103ffff */
[----:B------:R-:W-:-:S13]  /*0330*/  ISETP.GE.AND P0, PT, R9, R12, PT ;  /* 0x0000000c0900720c */ /* 0x000fda0003f06270 */
[----:B------:R-:W-:Y:S05]  /*0340*/  @P0 BRA `(.L_x_4) ;  /* 0x0000000400c00947 */ /* 0x000fea0003800000 */
[----:B------:R-:W-:Y:S01]  /*0350*/  IADD3 R8, PT, PT, R12, -R9, RZ ;  /* 0x800000090c087210 */ /* 0x000fe20007ffe0ff */
[----:B------:R-:W-:Y:S02]  /*0360*/  IMAD.IADD R10, R9, 0x1, -R12 ;  /* 0x00000001090a7824 */ /* 0x000fe400078e0a0c */
[----:B------:R-:W-:Y:S01]  /*0370*/  IMAD.MOV.U32 R21, RZ, RZ, R9 ;  /* 0x000000ffff157224 */ /* 0x000fe200078e0009 */
[----:B------:R-:W-:Y:S02]  /*0380*/  LOP3.LUT P2, R8, R8, 0x3, RZ, 0xc0, !PT ;  /* 0x0000000308087812 */ /* 0x000fe4000784c0ff */
[----:B------:R-:W-:-:S11]  /*0390*/  ISETP.GT.U32.AND P0, PT, R10, -0x4, PT ;  /* 0xfffffffc0a00780c */ /* 0x000fd60003f04070 */
[----:B------:R-:W-:Y:S05]  /*03a0*/  @!P2 BRA `(.L_x_5) ;  /* 0x000000000040a947 */ /* 0x000fea0003800000 */
[C---:B------:R-:W-:Y:S01]  /*03b0*/  LEA R10, R9.reuse, UR5, 0x2 ;  /* 0x00000005090a7c11 */ /* 0x040fe2000f8e10ff */
[----:B------:R-:W-:Y:S01]  /*03c0*/  VIADD R21, R9, 0x1 ;  /* 0x0000000109157836 */ /* 0x000fe20000000000 */
[----:B------:R-:W-:Y:S02]  /*03d0*/  ISETP.NE.AND P2, PT, R8, 0x1, PT ;  /* 0x000000010800780c */ /* 0x000fe40003f45270 */
[----:B------:R-:W-:Y:S01]  /*03e0*/  IADD3 R19, PT, PT, R20, 0x2, RZ ;  /* 0x0000000214137810 */ /* 0x000fe20007ffe0ff */
[----:B------:R-:W0:Y:S04]  /*03f0*/  LDS R11, [R10] ;  /* 0x000000000a0b7984 */ /* 0x000e280000000800 */
[----:B0-----:R0:W-:Y:S06]  /*0400*/  STG.E desc[UR8][R6.64+0x4], R11 ;  /* 0x0000040b06007986 */ /* 0x0011ec000c101908 */
[----:B------:R-:W-:Y:S05]  /*0410*/  @!P2 BRA `(.L_x_5) ;  /* 0x000000000024a947 */ /* 0x000fea0003800000 */
[----:B------:R-:W-:Y:S01]  /*0420*/  ISETP.NE.AND P2, PT, R8, 0x2, PT ;  /* 0x000000020800780c */ /* 0x000fe20003f45270 */
[----:B0-----:R-:W0:Y:S01]  /*0430*/  LDS R11, [R10+0x4] ;  /* 0x000004000a0b7984 */ /* 0x001e220000000800 */
[----:B------:R-:W-:Y:S02]  /*0440*/  VIADD R19, R20, 0x3 ;  /* 0x0000000314137836 */ /* 0x000fe40000000000 */
[----:B------:R-:W-:-:S09]  /*0450*/  VIADD R21, R9, 0x2 ;  /* 0x0000000209157836 */ /* 0x000fd20000000000 */
[----:B------:R-:W1:Y:S01]  /*0460*/  @P2 LDS R17, [R10+0x8] ;  /* 0x000008000a112984 */ /* 0x000e620000000800 */
[----:B------:R-:W-:Y:S01]  /*0470*/  @P2 VIADD R19, R20, 0x4 ;  /* 0x0000000414132836 */ /* 0x000fe20000000000 */
[----:B------:R-:W-:Y:S02]  /*0480*/  @P2 IADD3 R21, PT, PT, R9, 0x3, RZ ;  /* 0x0000000309152810 */ /* 0x000fe40007ffe0ff */
[----:B0-----:R2:W-:Y:S04]  /*0490*/  STG.E desc[UR8][R6.64+0x8], R11 ;  /* 0x0000080b06007986 */ /* 0x0015e8000c101908 */
[----:B-1----:R2:W-:Y:S02]  /*04a0*/  @P2 STG.E desc[UR8][R6.64+0xc], R17 ;  /* 0x00000c1106002986 */ /* 0x0025e4000c101908 */
.L_x_5:
[----:B------:R-:W-:Y:S05]  /*04b0*/  @P0 BRA `(.L_x_4) ;  /* 0x0000000400640947 */ /* 0x000fea0003800000 */
[----:B0-2---:R-:W-:Y:S01]  /*04c0*/  IMAD.IADD R6, R12, 0x1, -R21 ;  /* 0x000000010c067824 */ /* 0x005fe200078e0a15 */
[----:B------:R-:W-:-:S04]  /*04d0*/  PLOP3.LUT P0, PT, PT, PT, PT, 0x80, 0x8 ;  /* 0x000000000008781c */ /* 0x000fc80003f0f070 */
[----:B------:R-:W-:-:S13]  /*04e0*/  ISETP.GT.AND P2, PT, R6, 0xc, PT ;  /* 0x0000000c0600780c */ /* 0x000fda0003f44270 */
[----:B------:R-:W-:Y:S05]  /*04f0*/  @!P2 BRA `(.L_x_6) ;  /* 0x0000000000b8a947 */ /* 0x000fea0003800000 */
[----:B------:R-:W-:Y:S01]  /*0500*/  PLOP3.LUT P0, PT, PT, PT, PT, 0x8, 0x80 ;  /* 0x000000000080781c */ /* 0x000fe20003f0e170 */
[----:B------:R-:W-:-:S12]  /*0510*/  VIADD R17, R12, 0xfffffff4 ;  /* 0xfffffff40c117836 */ /* 0x000fd80000000000 */
.L_x_7:
[----:B0-----:R-:W-:Y:S01]  /*0520*/  LEA R10, R21, UR5, 0x2 ;  /* 0x00000005150a7c11 */ /* 0x001fe2000f8e10ff */
[----:B------:R-:W-:-:S04]  /*0530*/  IMAD.WIDE.U32 R8, R19, 0x4, R2 ;  /* 0x0000000413087825 */ /* 0x000fc800078e0002 */
[----:B------:R-:W0:Y:S01]  /*0540*/  LDS R11, [R10+0xc] ;  /* 0x00000c000a0b7984 */ /* 0x000e220000000800 */
[----:B------:R-:W-:Y:S02]  /*0550*/  VIADD R7, R19, 0x4 ;  /* 0x0000000413077836 */ /* 0x000fe40000000000 */
[----:B------:R-:W-:Y:S01]  /*0560*/  VIADD R21, R21, 0x10 ;  /* 0x0000001015157836 */ /* 0x000fe20000000000 */
[----:B------:R-:W1:Y:S01]  /*0570*/  LDS R29, [R10] ;  /* 0x000000000a1d7984 */ /* 0x000e620000000800 */
[----:B------:R-:W-:-:S03]  /*0580*/  IMAD.WIDE.U32 R6, R7, 0x4, R2 ;  /* 0x0000000407067825 */ /* 0x000fc600078e0002 */
[----:B------:R-:W2:Y:S01]  /*0590*/  LDS R20, [R10+0x4] ;  /* 0x000004000a147984 */ /* 0x000ea20000000800 */
[----:B------:R-:W-:-:S03]  /*05a0*/  ISETP.GE.AND P2, PT, R21, R17, PT ;  /* 0x000000111500720c */ /* 0x000fc60003f46270 */
[----:B------:R-:W3:Y:S04]  /*05b0*/  LDS R22, [R10+0x8] ;  /* 0x000008000a167984 */ /* 0x000ee80000000800 */
[----:B------:R-:W4:Y:S04]  /*05c0*/  LDS R23, [R10+0x10] ;  /* 0x000010000a177984 */ /* 0x000f280000000800 */
[----:B------:R-:W5:Y:S04]  /*05d0*/  LDS R25, [R10+0x14] ;  /* 0x000014000a197984 */ /* 0x000f680000000800 */
[----:B------:R-:W5:Y:S04]  /*05e0*/  LDS R27, [R10+0x18] ;  /* 0x000018000a1b7984 */ /* 0x000f680000000800 */
[----:B------:R-:W5:Y:S04]  /*05f0*/  LDS R26, [R10+0x1c] ;  /* 0x00001c000a1a7984 */ /* 0x000f680000000800 */
[----:B------:R-:W-:Y:S04]  /*0600*/  LDS R28, [R10+0x20] ;  /* 0x000020000a1c7984 */ /* 0x000fe80000000800 */
[----:B0-----:R-:W-:Y:S04]  /*0610*/  STG.E desc[UR8][R8.64+0xc], R11 ;  /* 0x00000c0b08007986 */ /* 0x001fe8000c101908 */
[----:B------:R-:W0:Y:S04]  /*0620*/  LDS R11, [R10+0x24] ;  /* 0x000024000a0b7984 */ /* 0x000e280000000800 */
[----:B-1----:R-:W-:Y:S04]  /*0630*/  STG.E desc[UR8][R8.64], R29 ;  /* 0x0000001d08007986 */ /* 0x002fe8000c101908 */
[----:B--2---:R-:W-:Y:S04]  /*0640*/  STG.E desc[UR8][R8.64+0x4], R20 ;  /* 0x0000041408007986 */ /* 0x004fe8000c101908 */
[----:B---3--:R1:W-:Y:S04]  /*0650*/  STG.E desc[UR8][R8.64+0x8], R22 ;  /* 0x0000081608007986 */ /* 0x0083e8000c101908 */
[----:B----4-:R-:W-:Y:S04]  /*0660*/  STG.E desc[UR8][R6.64], R23 ;  /* 0x0000001706007986 */ /* 0x010fe8000c101908 */
[----:B-----5:R-:W-:Y:S04]  /*0670*/  STG.E desc[UR8][R6.64+0x4], R25 ;  /* 0x0000041906007986 */ /* 0x020fe8000c101908 */
[----:B------:R-:W-:Y:S01]  /*0680*/  STG.E desc[UR8][R6.64+0x8], R27 ;  /* 0x0000081b06007986 */ /* 0x000fe2000c101908 */
[----:B-1----:R-:W-:-:S03]  /*0690*/  IADD3 R9, PT, PT, R19, 0x8, RZ ;  /* 0x0000000813097810 */ /* 0x002fc60007ffe0ff */
[----:B------:R-:W1:Y:S02]  /*06a0*/  LDS R23, [R10+0x28] ;  /* 0x000028000a177984 */ /* 0x000e640000000800 */
[----:B------:R-:W-:Y:S02]  /*06b0*/  IMAD.WIDE.U32 R8, R9, 0x4, R2 ;  /* 0x0000000409087825 */ /* 0x000fe400078e0002 */
[----:B------:R-:W2:Y:S04]  /*06c0*/  LDS R25, [R10+0x2c] ;  /* 0x00002c000a197984 */ /* 0x000ea80000000800 */
[----:B------:R-:W3:Y:S04]  /*06d0*/  LDS R27, [R10+0x30] ;  /* 0x000030000a1b7984 */ /* 0x000ee80000000800 */
[----:B------:R-:W4:Y:S04]  /*06e0*/  LDS R29, [R10+0x34] ;  /* 0x000034000a1d7984 */ /* 0x000f280000000800 */
[----:B------:R-:W5:Y:S04]  /*06f0*/  LDS R20, [R10+0x38] ;  /* 0x000038000a147984 */ /* 0x000f680000000800 */
[----:B------:R-:W5:Y:S04]  /*0700*/  LDS R22, [R10+0x3c] ;  /* 0x00003c000a167984 */ /* 0x000f680000000800 */
[----:B------:R1:W-:Y:S04]  /*0710*/  STG.E desc[UR8][R6.64+0xc], R26 ;  /* 0x00000c1a06007986 */ /* 0x0003e8000c101908 */
[----:B0-----:R0:W-:Y:S04]  /*0720*/  STG.E desc[UR8][R8.64+0x4], R11 ;  /* 0x0000040b08007986 */ /* 0x0011e8000c101908 */
[----:B------:R2:W-:Y:S01]  /*0730*/  STG.E desc[UR8][R8.64], R28 ;  /* 0x0000001c08007986 */ /* 0x0005e2000c101908 */
[----:B-1----:R-:W-:-:S02]  /*0740*/  VIADD R26, R19, 0xc ;  /* 0x0000000c131a7836 */ /* 0x002fc40000000000 */
[----:B------:R-:W-:Y:S02]  /*0750*/  VIADD R19, R19, 0x10 ;  /* 0x0000001013137836 */ /* 0x000fe40000000000 */
[----:B0-----:R-:W-:Y:S01]  /*0760*/  IMAD.WIDE.U32 R10, R26, 0x4, R2 ;  /* 0x000000041a0a7825 */ /* 0x001fe200078e0002 */
[----:B------:R0:W-:Y:S04]  /*0770*/  STG.E desc[UR8][R8.64+0x8], R23 ;  /* 0x0000081708007986 */ /* 0x0001e8000c101908 */
[----:B--2---:R0:W-:Y:S04]  /*0780*/  STG.E desc[UR8][R8.64+0xc], R25 ;  /* 0x00000c1908007986 */ /* 0x0041e8000c101908 */
[----:B---3--:R0:W-:Y:S04]  /*0790*/  STG.E desc[UR8][R10.64], R27 ;  /* 0x0000001b0a007986 */ /* 0x0081e8000c101908 */
[----:B----4-:R0:W-:Y:S04]  /*07a0*/  STG.E desc[UR8][R10.64+0x4], R29 ;  /* 0x0000041d0a007986 */ /* 0x0101e8000c101908 */
[----:B-----5:R0:W-:Y:S04]  /*07b0*/  STG.E desc[UR8][R10.64+0x8], R20 ;  /* 0x000008140a007986 */ /* 0x0201e8000c101908 */
[----:B------:R0:W-:Y:S01]  /*07c0*/  STG.E desc[UR8][R10.64+0xc], R22 ;  /* 0x00000c160a007986 */ /* 0x0001e2000c101908 */
[----:B------:R-:W-:Y:S05]  /*07d0*/  @!P2 BRA `(.L_x_7) ;  /* 0xfffffffc0050a947 */ /* 0x000fea000383ffff */
.L_x_6:
[----:B------:R-:W-:-:S04]  /*07e0*/  IADD3 R6, PT, PT, R12, -R21, RZ ;  /* 0x800000150c067210 */ /* 0x000fc80007ffe0ff */
[----:B------:R-:W-:-:S13]  /*07f0*/  ISETP.GT.AND P2, PT, R6, 0x4, PT ;  /* 0x000000040600780c */ /* 0x000fda0003f44270 */
[----:B------:R-:W-:Y:S05]  /*0800*/  @!P2 BRA `(.L_x_8) ;  /* 0x00000000005ca947 */ /* 0x000fea0003800000 */
[----:B0-----:R-:W-:Y:S01]  /*0810*/  LEA R10, R21, UR5, 0x2 ;  /* 0x00000005150a7c11 */ /* 0x001fe2000f8e10ff */
[C---:B------:R-:W-:Y:S01]  /*0820*/  VIADD R9, R19.reuse, 0x4 ;  /* 0x0000000413097836 */ /* 0x040fe20000000000 */
[----:B------:R-:W-:Y:S01]  /*0830*/  PLOP3.LUT P0, PT, PT, PT, PT, 0x8, 0x80 ;  /* 0x000000000080781c */ /* 0x000fe20003f0e170 */
[--C-:B------:R-:W-:Y:S02]  /*0840*/  IMAD.WIDE.U32 R6, R19, 0x4, R2.reuse ;  /* 0x0000000413067825 */ /* 0x100fe400078e0002 */
[----:B------:R-:W0:Y:S02]  /*0850*/  LDS R11, [R10] ;  /* 0x000000000a0b7984 */ /* 0x000e240000000800 */
[----:B------:R-:W-:Y:S02]  /*0860*/  IMAD.WIDE.U32 R8, R9, 0x4, R2 ;  /* 0x0000000409087825 */ /* 0x000fe400078e0002 */
[----:B------:R-:W1:Y:S02]  /*0870*/  LDS R17, [R10+0x4] ;  /* 0x000004000a117984 */ /* 0x000e640000000800 */
[----:B------:R-:W-:-:S02]  /*0880*/  VIADD R21, R21, 0x8 ;  /* 0x0000000815157836 */ /* 0x000fc40000000000 */
[----:B------:R-:W2:Y:S01]  /*0890*/  LDS R23, [R10+0x8] ;  /* 0x000008000a177984 */ /* 0x000ea20000000800 */
[----:B------:R-:W-:-:S03]  /*08a0*/  VIADD R19, R19, 0x8 ;  /* 0x0000000813137836 */ /* 0x000fc60000000000 */
[----:B------:R-:W3:Y:S04]  /*08b0*/  LDS R25, [R10+0xc] ;  /* 0x00000c000a197984 */ /* 0x000ee80000000800 */
[----:B------:R-:W4:Y:S04]  /*08c0*/  LDS R27, [R10+0x10] ;  /* 0x000010000a1b7984 */ /* 0x000f280000000800 */
[----:B------:R-:W5:Y:S04]  /*08d0*/  LDS R29, [R10+0x14] ;  /* 0x000014000a1d7984 */ /* 0x000f680000000800 */
[----:B------:R-:W5:Y:S04]  /*08e0*/  LDS R20, [R10+0x18] ;  /* 0x000018000a147984 */ /* 0x000f680000000800 */
[----:B------:R-:W5:Y:S04]  /*08f0*/  LDS R22, [R10+0x1c] ;  /* 0x00001c000a167984 */ /* 0x000f680000000800 */
[----:B0-----:R0:W-:Y:S04]  /*0900*/  STG.E desc[UR8][R6.64], R11 ;  /* 0x0000000b06007986 */ /* 0x0011e8000c101908 */
[----:B-1----:R0:W-:Y:S04]  /*0910*/  STG.E desc[UR8][R6.64+0x4], R17 ;  /* 0x0000041106007986 */ /* 0x0021e8000c101908 */
[----:B--2---:R0:W-:Y:S04]  /*0920*/  STG.E desc[UR8][R6.64+0x8], R23 ;  /* 0x0000081706007986 */ /* 0x0041e8000c101908 */
[----:B---3--:R0:W-:Y:S04]  /*0930*/  STG.E desc[UR8][R6.64+0xc], R25 ;  /* 0x00000c1906007986 */ /* 0x0081e8000c101908 */
[----:B----4-:R0:W-:Y:S04]  /*0940*/  STG.E desc[UR8][R8.64], R27 ;  /* 0x0000001b08007986 */ /* 0x0101e8000c101908 */
[----:B-----5:R0:W-:Y:S04]  /*0950*/  STG.E desc[UR8][R8.64+0x4], R29 ;  /* 0x0000041d08007986 */ /* 0x0201e8000c101908 */
[----:B------:R0:W-:Y:S04]  /*0960*/  STG.E desc[UR8][R8.64+0x8], R20 ;  /* 0x0000081408007986 */ /* 0x0001e8000c101908 */
[----:B------:R0:W-:Y:S02]  /*0970*/  STG.E desc[UR8][R8.64+0xc], R22 ;  /* 0x00000c1608007986 */ /* 0x0001e4000c101908 */
.L_x_8:
[----:B------:R-:W-:-:S13]  /*0980*/  ISETP.LT.OR P0, PT, R21, R12, P0 ;  /* 0x0000000c1500720c */ /* 0x000fda0000701670 */
[----:B------:R-:W-:Y:S05]  /*0990*/  @!P0 BRA `(.L_x_4) ;  /* 0x00000000002c8947 */ /* 0x000fea0003800000 */
[----:B------:R-:W-:Y:S01]  /*09a0*/  LEA R21, R21, UR5, 0x2 ;  /* 0x0000000515157c11 */ /* 0x000fe2000f8e10ff */
[C---:B0-----:R-:W-:Y:S01]  /*09b0*/  IMAD.WIDE.U32 R6, R19.reuse, 0x4, R2 ;  /* 0x0000000413067825 */ /* 0x041fe200078e0002 */
[----:B------:R-:W-:-:S03]  /*09c0*/  IADD3 R19, PT, PT, R19, 0x4, RZ ;  /* 0x0000000413137810 */ /* 0x000fc60007ffe0ff */
[----:B------:R-:W0:Y:S04]  /*09d0*/  LDS R9, [R21] ;  /* 0x0000000015097984 */ /* 0x000e280000000800 */
[----:B------:R-:W1:Y:S04]  /*09e0*/  LDS R11, [R21+0x4] ;  /* 0x00000400150b7984 */ /* 0x000e680000000800 */
[----:B------:R-:W2:Y:S04]  /*09f0*/  LDS R17, [R21+0x8] ;  /* 0x0000080015117984 */ /* 0x000ea80000000800 */
[----:B------:R-:W3:Y:S04]  /*0a00*/  LDS R23, [R21+0xc] ;  /* 0x00000c0015177984 */ /* 0x000ee80000000800 */
[----:B0-----:R4:W-:Y:S04]  /*0a10*/  STG.E desc[UR8][R6.64], R9 ;  /* 0x0000000906007986 */ /* 0x0019e8000c101908 */
[----:B-1----:R4:W-:Y:S04]  /*0a20*/  STG.E desc[UR8][R6.64+0x4], R11 ;  /* 0x0000040b06007986 */ /* 0x0029e8000c101908 */
[----:B--2---:R4:W-:Y:S04]  /*0a30*/  STG.E desc[UR8][R6.64+0x8], R17 ;  /* 0x0000081106007986 */ /* 0x0049e8000c101908 */
[----:B---3--:R4:W-:Y:S02]  /*0a40*/  STG.E desc[UR8][R6.64+0xc], R23 ;  /* 0x00000c1706007986 */ /* 0x0089e4000c101908 */
.L_x_4:
[----:B------:R-:W-:-:S13]  /*0a50*/  ISETP.GE.AND P0, PT, R18, R15, PT ;  /* 0x0000000f1200720c */ /* 0x000fda0003f06270 */
[----:B------:R-:W-:Y:S05]  /*0a60*/  @P0 BRA `(.L_x_9) ;  /* 0x00000000009c0947 */ /* 0x000fea0003800000 */
[----:B0-2-4-:R-:W-:Y:S01]  /*0a70*/  IMAD.IADD R6, R16, 0x1, -R18 ;  /* 0x0000000110067824 */ /* 0x015fe200078e0a12 */
[----:B------:R-:W-:Y:S01]  /*0a80*/  MOV R11, R18 ;  /* 0x00000012000b7202 */ /* 0x000fe20000000f00 */
[----:B------:R-:W-:Y:S02]  /*0a90*/  IMAD.IADD R7, R18, 0x1, -R16 ;  /* 0x0000000112077824 */ /* 0x000fe400078e0a10 */
[----:B------:R-:W-:Y:S01]  /*0aa0*/  IMAD.MOV.U32 R9, RZ, RZ, R19 ;  /* 0x000000ffff097224 */ /* 0x000fe200078e0013 */
[----:B------:R-:W-:Y:S02]  /*0ab0*/  LOP3.LUT P2, R8, R6, 0x3, RZ, 0xc0, !PT ;  /* 0x0000000306087812 */ /* 0x000fe4000784c0ff */
[----:B------:R-:W-:-:S11]  /*0ac0*/  ISETP.GT.U32.AND P0, PT, R7, -0x4, PT ;  /* 0xfffffffc0700780c */ /* 0x000fd60003f04070 */
[----:B------:R-:W-:Y:S05]  /*0ad0*/  @!P2 BRA `(.L_x_10) ;  /* 0x000000000044a947 */ /* 0x000fea0003800000 */
[----:B------:R-:W-:Y:S01]  /*0ae0*/  LEA R10, R18, UR5, 0x2 ;  /* 0x00000005120a7c11 */ /* 0x000fe2000f8e10ff */
[----:B------:R-:W-:Y:S01]  /*0af0*/  IMAD.WIDE R6, R19, 0x4, R2 ;  /* 0x0000000413067825 */ /* 0x000fe200078e0202 */
[----:B------:R-:W-:-:S03]  /*0b00*/  ISETP.NE.AND P2, PT, R8, 0x1, PT ;  /* 0x000000010800780c */ /* 0x000fc60003f45270 */
[----:B------:R-:W0:Y:S01]  /*0b10*/  LDS R17, [R10] ;  /* 0x000000000a117984 */ /* 0x000e220000000800 */
[----:B------:R-:W-:Y:S02]  /*0b20*/  VIADD R11, R18, 0x1 ;  /* 0x00000001120b7836 */ /* 0x000fe40000000000 */
[----:B------:R-:W-:Y:S01]  /*0b30*/  VIADD R9, R19, 0x1 ;  /* 0x0000000113097836 */ /* 0x000fe20000000000 */
[----:B0-----:R0:W-:Y:S06]  /*0b40*/  STG.E desc[UR8][R6.64], R17 ;  /* 0x0000001106007986 */ /* 0x0011ec000c101908 */
[----:B------:R-:W-:Y:S05]  /*0b50*/  @!P2 BRA `(.L_x_10) ;  /* 0x000000000024a947 */ /* 0x000fea0003800000 */
[----:B------:R-:W-:Y:S01]  /*0b60*/  ISETP.NE.AND P2, PT, R8, 0x2, PT ;  /* 0x000000020800780c */ /* 0x000fe20003f45270 */
[----:B0-----:R-:W0:Y:S01]  /*0b70*/  LDS R17, [R10+0x4] ;  /* 0x000004000a117984 */ /* 0x001e220000000800 */
[----:B------:R-:W-:Y:S01]  /*0b80*/  VIADD R9, R19, 0x2 ;  /* 0x0000000213097836 */ /* 0x000fe20000000000 */
[----:B------:R-:W-:-:S10]  /*0b90*/  IADD3 R11, PT, PT, R18, 0x2, RZ ;  /* 0x00000002120b7810 */ /* 0x000fd40007ffe0ff */
[----:B------:R-:W1:Y:S01]  /*0ba0*/  @P2 LDS R21, [R10+0x8] ;  /* 0x000008000a152984 */ /* 0x000e620000000800 */
[----:B------:R-:W-:Y:S02]  /*0bb0*/  @P2 VIADD R9, R19, 0x3 ;  /* 0x0000000313092836 */ /* 0x000fe40000000000 */
[----:B------:R-:W-:Y:S01]  /*0bc0*/  @P2 VIADD R11, R18, 0x3 ;  /* 0x00000003120b2836 */ /* 0x000fe20000000000 */
[----:B0-----:R2:W-:Y:S04]  /*0bd0*/  STG.E desc[UR8][R6.64+0x4], R17 ;  /* 0x0000041106007986 */ /* 0x0015e8000c101908 */
[----:B-1----:R2:W-:Y:S02]  /*0be0*/  @P2 STG.E desc[UR8][R6.64+0x8], R21 ;  /* 0x0000081506002986 */ /* 0x0025e4000c101908 */
.L_x_10:
[----:B------:R-:W-:Y:S05]  /*0bf0*/  @P0 BRA `(.L_x_9) ;  /* 0x0000000000380947 */ /* 0x000fea0003800000 */
.L_x_11:
[----:B------:R-:W-:Y:S01]  /*0c00*/  LEA R8, R11, UR5, 0x2 ;  /* 0x000000050b087c11 */ /* 0x000fe2000f8e10ff */
[C---:B0-2---:R-:W-:Y:S01]  /*0c10*/  IMAD.WIDE R6, R9.reuse, 0x4, R2 ;  /* 0x0000000409067825 */ /* 0x045fe200078e0202 */
[----:B------:R-:W-:-:S03]  /*0c20*/  IADD3 R9, PT, PT, R9, 0x4, RZ ;  /* 0x0000000409097810 */ /* 0x000fc60007ffe0ff */
[----:B------:R-:W0:Y:S01]  /*0c30*/  LDS R17, [R8] ;  /* 0x0000000008117984 */ /* 0x000e220000000800 */
[----:B------:R-:W-:-:S03]  /*0c40*/  VIADD R11, R11, 0x4 ;  /* 0x000000040b0b7836 */ /* 0x000fc60000000000 */
[----:B------:R-:W1:Y:S02]  /*0c50*/  LDS R19, [R8+0x4] ;  /* 0x0000040008137984 */ /* 0x000e640000000800 */
[----:B------:R-:W-:Y:S02]  /*0c60*/  ISETP.NE.AND P0, PT, R11, R16, PT ;  /* 0x000000100b00720c */ /* 0x000fe40003f05270 */
[----:B------:R-:W2:Y:S04]  /*0c70*/  LDS R21, [R8+0x8] ;  /* 0x0000080008157984 */ /* 0x000ea80000000800 */
[----:B------:R-:W3:Y:S04]  /*0c80*/  LDS R23, [R8+0xc] ;  /* 0x00000c0008177984 */ /* 0x000ee80000000800 */
[----:B0-----:R0:W-:Y:S04]  /*0c90*/  STG.E desc[UR8][R6.64], R17 ;  /* 0x0000001106007986 */ /* 0x0011e8000c101908 */
[----:B-1----:R0:W-:Y:S04]  /*0ca0*/  STG.E desc[UR8][R6.64+0x4], R19 ;  /* 0x0000041306007986 */ /* 0x0021e8000c101908 */
[----:B--2---:R0:W-:Y:S04]  /*0cb0*/  STG.E desc[UR8][R6.64+0x8], R21 ;  /* 0x0000081506007986 */ /* 0x0041e8000c101908 */
[----:B---3--:R0:W-:Y:S01]  /*0cc0*/  STG.E desc[UR8][R6.64+0xc], R23 ;  /* 0x00000c1706007986 */ /* 0x0081e2000c101908 */
[----:B------:R-:W-:Y:S05]  /*0cd0*/  @P0 BRA `(.L_x_11) ;  /* 0xfffffffc00c80947 */ /* 0x000fea000383ffff */
.L_x_9:
[----:B012-4-:R-:W-:-:S06]  /*0ce0*/  IMAD.WIDE.U32 R6, R13, 0x4, R2 ;  /* 0x000000040d067825 */ /* 0x017fcc00078e0002 */
[----:B------:R-:W2:Y:S01]  /*0cf0*/  LDG.E R6, desc[UR8][R6.64] ;  /* 0x0000000806067981 */ /* 0x000ea2000c1e1900 */
[C---:B------:R-:W-:Y:S01]  /*0d00*/  LEA R9, R13.reuse, UR5, 0x2 ;  /* 0x000000050d097c11 */ /* 0x040fe2000f8e10ff */
[----:B------:R-:W-:-:S05]  /*0d10*/  VIADD R13, R13, 0x1 ;  /* 0x000000010d0d7836 */ /* 0x000fca0000000000 */
[----:B------:R-:W-:Y:S01]  /*0d20*/  ISETP.GE.AND P0, PT, R13, R15, PT ;  /* 0x0000000f0d00720c */ /* 0x000fe20003f06270 */
[----:B--2---:R1:W-:-:S12]  /*0d30*/  STS [R9], R6 ;  /* 0x0000000609007388 */ /* 0x0043d80000000800 */
[----:B------:R-:W-:Y:S05]  /*0d40*/  @!P0 BRA `(.L_x_9) ;  /* 0xfffffffc00e48947 */ /* 0x000fea000383ffff */
.L_x_2:
[----:B------:R-:W-:Y:S01]  /*0d50*/  ISETP.GE.U32.AND P0, PT, R14, UR10, PT ;  /* 0x0000000a0e007c0c */ /* 0x000fe2000bf06070 */
[----:B------:R-:W-:Y:S02]  /*0d60*/  VIADD R24, R24, UR7 ;  /* 0x0000000718187c36 */ /* 0x000fe40008000000 */
[----:B------:R-:W-:-:S10]  /*0d70*/  IMAD.MOV.U32 R13, RZ, RZ, R14 ;  /* 0x000000ffff0d7224 */ /* 0x000fd400078e000e */
[----:B------:R-:W-:Y:S05]  /*0d80*/  @!P0 BRA `(.L_x_12) ;  /* 0xfffffff400048947 */ /* 0x000fea000383ffff */
[----:B------:R-:W-:Y:S05]  /*0d90*/  BRA `(.L_x_13) ;  /* 0x0000000800d87947 */ /* 0x000fea0003800000 */
.L_x_1:
[----:B------:R-:W-:Y:S01]  /*0da0*/  MOV R23, UR7 ;  /* 0x0000000700177c02 */ /* 0x000fe20008000f00 */
[----:B------:R-:W-:Y:S01]  /*0db0*/  IMAD.MOV.U32 R10, RZ, RZ, RZ ;  /* 0x000000ffff0a7224 */ /* 0x000fe200078e00ff */
[----:B------:R-:W-:-:S06]  /*0dc0*/  UMOV UR4, URZ ;  /* 0x000000ff00047c82 */ /* 0x000fcc0008000000 */
.L_x_23:
[----:B0-2---:R-:W-:Y:S02]  /*0dd0*/  VIADD R20, R10, UR6 ;  /* 0x000000060a147c36 */ /* 0x005fe40008000000 */
[----:B------:R-:W-:-:S03]  /*0de0*/  IMAD.MOV.U32 R2, RZ, RZ, R10 ;  /* 0x000000ffff027224 */ /* 0x000fc600078e000a */
[----:B------:R-:W-:-:S04]  /*0df0*/  IADD3 R10, PT, PT, R20, UR6, RZ ;  /* 0x00000006140a7c10 */ /* 0x000fc8000fffe0ff */
[----:B01----:R-:W-:-:S04]  /*0e00*/  VIMNMX R3, PT, PT, R10, UR10, PT ;  /* 0x0000000a0a037c48 */ /* 0x003fc8000bfe0100 */
[----:B------:R-:W-:-:S13]  /*0e10*/  ISETP.GE.AND P0, PT, R20, R3, PT ;  /* 0x000000031400720c */ /* 0x000fda0003f06270 */
[----:B------:R-:W-:Y:S05]  /*0e20*/  @P0 BRA `(.L_x_14) ;  /* 0x0000000800a40947 */ /* 0x000fea0003800000 */
[----:B------:R-:W-:Y:S01]  /*0e30*/  IMAD.IADD R6, R3, 0x1, -R20 ;  /* 0x0000000103067824 */ /* 0x000fe200078e0a14 */
[----:B------:R-:W-:Y:S02]  /*0e40*/  LEA R7, R20, UR5, 0x2 ;  /* 0x0000000514077c11 */ /* 0x000fe4000f8e10ff */
[----:B------:R-:W-:Y:S02]  /*0e50*/  PLOP3.LUT P0, PT, PT, PT, PT, 0x80, 0x8 ;  /* 0x000000000008781c */ /* 0x000fe40003f0f070 */
[----:B------:R-:W-:Y:S01]  /*0e60*/  ISETP.GT.AND P2, PT, R6, 0x3, PT ;  /* 0x000000030600780c */ /* 0x000fe20003f44270 */
[----:B------:R-:W-:-:S12]  /*0e70*/  IMAD.MOV.U32 R6, RZ, RZ, R2 ;  /* 0x000000ffff067224 */ /* 0x000fd800078e0002 */
[----:B------:R-:W-:Y:S05]  /*0e80*/  @!P2 BRA `(.L_x_15) ;  /* 0x00000000005ca947 */ /* 0x000fea0003800000 */
[----:B------:R-:W0:Y:S01]  /*0e90*/  LDC.64 R8, c[0x0][0x388] ;  /* 0x0000e200ff087b82 */ /* 0x000e220000000a00 */
[----:B------:R-:W-:Y:S02]  /*0ea0*/  PLOP3.LUT P0, PT, PT, PT, PT, 0x8, 0x80 ;  /* 0x000000000080781c */ /* 0x000fe40003f0e170 */
[----:B------:R-:W-:-:S11]  /*0eb0*/  IADD3 R29, PT, PT, R3, -0x3, RZ ;  /* 0xfffffffd031d7810 */ /* 0x000fd60007ffe0ff */
.L_x_16:
[----:B-1----:R-:W1:Y:S01]  /*0ec0*/  LDS R11, [R7] ;  /* 0x00000000070b7984 */ /* 0x002e620000000800 */
[C---:B------:R-:W-:Y:S01]  /*0ed0*/  VIADD R15, R6.reuse, 0x1 ;  /* 0x00000001060f7836 */ /* 0x040fe20000000000 */
[C---:B------:R-:W-:Y:S01]  /*0ee0*/  IADD3 R19, PT, PT, R6.reuse, 0x3, RZ ;  /* 0x0000000306137810 */ /* 0x040fe20007ffe0ff */
[C---:B------:R-:W-:Y:S01]  /*0ef0*/  VIADD R17, R6.reuse, 0x2 ;  /* 0x0000000206117836 */ /* 0x040fe20000000000 */
[----:B------:R-:W2:Y:S01]  /*0f00*/  LDS R21, [R7+0x4] ;  /* 0x0000040007157984 */ /* 0x000ea20000000800 */
[----:B0-----:R-:W-:-:S03]  /*0f10*/  IMAD.WIDE R12, R6, 0x4, R8 ;  /* 0x00000004060c7825 */ /* 0x001fc600078e0208 */
[----:B------:R-:W0:Y:S01]  /*0f20*/  LDS R25, [R7+0x8] ;  /* 0x0000080007197984 */ /* 0x000e220000000800 */
[----:B------:R-:W-:-:S03]  /*0f30*/  IMAD.WIDE R14, R15, 0x4, R8 ;  /* 0x000000040f0e7825 */ /* 0x000fc600078e0208 */
[----:B------:R3:W4:Y:S01]  /*0f40*/  LDS R27, [R7+0xc] ;  /* 0x00000c00071b7984 */ /* 0x0007220000000800 */
[----:B------:R-:W-:-:S04]  /*0f50*/  IMAD.WIDE R16, R17, 0x4, R8 ;  /* 0x0000000411107825 */ /* 0x000fc800078e0208 */
[----:B------:R-:W-:Y:S01]  /*0f60*/  IMAD.WIDE R18, R19, 0x4, R8 ;  /* 0x0000000413127825 */ /* 0x000fe200078e0208 */
[----:B---3--:R-:W-:-:S03]  /*0f70*/  IADD3 R7, PT, PT, R7, 0x10, RZ ;  /* 0x0000001007077810 */ /* 0x008fc60007ffe0ff */
[----:B------:R-:W-:Y:S02]  /*0f80*/  VIADD R20, R20, 0x4 ;  /* 0x0000000414147836 */ /* 0x000fe40000000000 */
[----:B------:R-:W-:-:S03]  /*0f90*/  VIADD R6, R6, 0x4 ;  /* 0x0000000406067836 */ /* 0x000fc60000000000 */
[----:B------:R-:W-:Y:S01]  /*0fa0*/  ISETP.GE.AND P2, PT, R20, R29, PT ;  /* 0x0000001d1400720c */ /* 0x000fe20003f46270 */
[----:B-1----:R1:W-:Y:S04]  /*0fb0*/  STG.E desc[UR8][R12.64], R11 ;  /* 0x0000000b0c007986 */ /* 0x0023e8000c101908 */
[----:B--2---:R1:W-:Y:S04]  /*0fc0*/  STG.E desc[UR8][R14.64], R21 ;  /* 0x000000150e007986 */ /* 0x0043e8000c101908 */
[----:B0-----:R1:W-:Y:S04]  /*0fd0*/  STG.E desc[UR8][R16.64], R25 ;  /* 0x0000001910007986 */ /* 0x0013e8000c101908 */
[----:B----4-:R1:W-:Y:S01]  /*0fe0*/  STG.E desc[UR8][R18.64], R27 ;  /* 0x0000001b12007986 */ /* 0x0103e2000c101908 */
[----:B------:R-:W-:Y:S05]  /*0ff0*/  @!P2 BRA `(.L_x_16) ;  /* 0xfffffffc00b0a947 */ /* 0x000fea000383ffff */
.L_x_15:
[----:B------:R-:W-:-:S05]  /*1000*/  IMAD.IADD R8, R3, 0x1, -R20 ;  /* 0x0000000103087824 */ /* 0x000fca00078e0a14 */
[----:B------:R-:W-:-:S13]  /*1010*/  ISETP.GT.AND P2, PT, R8, 0x1, PT ;  /* 0x000000010800780c */ /* 0x000fda0003f44270 */
[----:B------:R-:W-:Y:S05]  /*1020*/  @!P2 BRA `(.L_x_17) ;  /* 0x000000000030a947 */ /* 0x000fea0003800000 */
[----:B-1----:R-:W0:Y:S01]  /*1030*/  LDS R11, [R7] ;  /* 0x00000000070b7984 */ /* 0x002e220000000800 */
[----:B------:R-:W1:Y:S01]  /*1040*/  LDC.64 R12, c[0x0][0x388] ;  /* 0x0000e200ff0c7b82 */ /* 0x000e620000000a00 */
[----:B------:R-:W-:Y:S01]  /*1050*/  VIADD R15, R6, 0x1 ;  /* 0x00000001060f7836 */ /* 0x000fe20000000000 */
[----:B------:R-:W-:Y:S01]  /*1060*/  PLOP3.LUT P0, PT, PT, PT, PT, 0x8, 0x80 ;  /* 0x000000000080781c */ /* 0x000fe20003f0e170 */
[----:B------:R2:W3:Y:S01]  /*1070*/  LDS R17, [R7+0x4] ;  /* 0x0000040007117984 */ /* 0x0004e20000000800 */
[----:B------:R-:W-:Y:S01]  /*1080*/  IADD3 R20, PT, PT, R20, 0x2, RZ ;  /* 0x0000000214147810 */ /* 0x000fe20007ffe0ff */
[----:B--2---:R-:W-:Y:S02]  /*1090*/  VIADD R7, R7, 0x8 ;  /* 0x0000000807077836 */ /* 0x004fe40000000000 */
[----:B-1----:R-:W-:-:S04]  /*10a0*/  IMAD.WIDE R8, R6, 0x4, R12 ;  /* 0x0000000406087825 */ /* 0x002fc800078e020c */
[----:B------:R-:W-:-:S04]  /*10b0*/  IMAD.WIDE R12, R15, 0x4, R12 ;  /* 0x000000040f0c7825 */ /* 0x000fc800078e020c */
[----:B------:R-:W-:Y:S01]  /*10c0*/  VIADD R6, R6, 0x2 ;  /* 0x0000000206067836 */ /* 0x000fe20000000000 */
[----:B0-----:R0:W-:Y:S04]  /*10d0*/  STG.E desc[UR8][R8.64], R11 ;  /* 0x0000000b08007986 */ /* 0x0011e8000c101908 */
[----:B---3--:R0:W-:Y:S02]  /*10e0*/  STG.E desc[UR8][R12.64], R17 ;  /* 0x000000110c007986 */ /* 0x0081e4000c101908 */
.L_x_17:
[----:B------:R-:W-:Y:S02]  /*10f0*/  ISETP.LT.OR P0, PT, R20, R3, P0 ;  /* 0x000000031400720c */ /* 0x000fe40000701670 */
[----:B01----:R-:W-:-:S11]  /*1100*/  VIMNMX R12, PT, PT, R23, UR10, PT ;  /* 0x0000000a170c7c48 */ /* 0x003fd6000bfe0100 */
[----:B------:R-:W0:Y:S01]  /*1110*/  @P0 LDS R7, [R7] ;  /* 0x0000000007070984 */ /* 0x000e220000000800 */
[----:B------:R-:W1:Y:S02]  /*1120*/  @P0 LDC.64 R8, c[0x0][0x388] ;  /* 0x0000e200ff080b82 */ /* 0x000e640000000a00 */
[----:B-1----:R-:W-:-:S05]  /*1130*/  @P0 IMAD.WIDE R8, R6, 0x4, R8 ;  /* 0x0000000406080825 */ /* 0x002fca00078e0208 */
[----:B0-----:R0:W-:Y:S01]  /*1140*/  @P0 STG.E desc[UR8][R8.64], R7 ;  /* 0x0000000708000986 */ /* 0x0011e2000c101908 */
[----:B------:R-:W-:Y:S02]  /*1150*/  ISETP.GE.AND P0, PT, R2, R3, PT ;  /* 0x000000030200720c */ /* 0x000fe40003f06270 */
[----:B------:R-:W-:-:S05]  /*1160*/  IADD3 R3, PT, PT, RZ, -UR7, RZ ;  /* 0x80000007ff037c10 */ /* 0x000fca000fffe0ff */
[----:B------:R-:W-:-:S06]  /*1170*/  IMAD R3, R3, UR4, R12 ;  /* 0x0000000403037c24 */ /* 0x000fcc000f8e020c */
[----:B0-----:R-:W-:Y:S05]  /*1180*/  @P0 BRA `(.L_x_14) ;  /* 0x0000000400cc0947 */ /* 0x001fea0003800000 */
[C---:B------:R-:W-:Y:S01]  /*1190*/  LOP3.LUT P2, R8, R3.reuse, 0x3, RZ, 0xc0, !PT ;  /* 0x0000000303087812 */ /* 0x040fe2000784c0ff */
[----:B------:R-:W-:Y:S02]  /*11a0*/  VIADD R6, R3, 0xffffffff ;  /* 0xffffffff03067836 */ /* 0x000fe40000000000 */
[----:B------:R-:W-:-:S03]  /*11b0*/  IMAD.MOV.U32 R11, RZ, RZ, R2 ;  /* 0x000000ffff0b7224 */ /* 0x000fc600078e0002 */
[----:B------:R-:W-:-:S07]  /*11c0*/  ISETP.GE.U32.AND P0, PT, R6, 0x3, PT ;  /* 0x000000030600780c */ /* 0x000fce0003f06070 */
[----:B------:R-:W-:Y:S06]  /*11d0*/  @!P2 BRA `(.L_x_18) ;  /* 0x00000000003ca947 */ /* 0x000fec0003800000 */
[----:B------:R-:W0:Y:S02]  /*11e0*/  LDC.64 R6, c[0x0][0x388] ;  /* 0x0000e200ff067b82 */ /* 0x000e240000000a00 */
[----:B0-----:R-:W-:-:S05]  /*11f0*/  IMAD.WIDE.U32 R6, R2, 0x4, R6 ;  /* 0x0000000402067825 */ /* 0x001fca00078e0006 */
[----:B------:R-:W2:Y:S01]  /*1200*/  LDG.E R3, desc[UR8][R6.64] ;  /* 0x0000000806037981 */ /* 0x000ea2000c1e1900 */
[----:B------:R-:W-:Y:S02]  /*1210*/  LEA R14, R2, UR5, 0x2 ;  /* 0x00000005020e7c11 */ /* 0x000fe4000f8e10ff */
[----:B------:R-:W-:Y:S02]  /*1220*/  ISETP.NE.AND P2, PT, R8, 0x1, PT ;  /* 0x000000010800780c */ /* 0x000fe40003f45270 */
[----:B------:R-:W-:Y:S01]  /*1230*/  IADD3 R11, PT, PT, R2, 0x1, RZ ;  /* 0x00000001020b7810 */ /* 0x000fe20007ffe0ff */
[----:B--2---:R0:W-:Y:S10]  /*1240*/  STS [R14], R3 ;  /* 0x000000030e007388 */ /* 0x0041f40000000800 */
[----:B------:R-:W-:Y:S05]  /*1250*/  @!P2 BRA `(.L_x_18) ;  /* 0x00000000001ca947 */ /* 0x000fea0003800000 */
[----:B------:R-:W-:Y:S01]  /*1260*/  ISETP.NE.AND P2, PT, R8, 0x2, PT ;  /* 0x000000020800780c */ /* 0x000fe20003f45270 */
[----:B0-----:R-:W2:-:S12]  /*1270*/  LDG.E R3, desc[UR8][R6.64+0x4] ;  /* 0x0000040806037981 */ /* 0x001e98000c1e1900 */
[----:B------:R-:W3:Y:S01]  /*1280*/  @P2 LDG.E R8, desc[UR8][R6.64+0x8] ;  /* 0x0000080806082981 */ /* 0x000ee2000c1e1900 */
[C---:B------:R-:W-:Y:S02]  /*1290*/  VIADD R11, R2.reuse, 0x2 ;  /* 0x00000002020b7836 */ /* 0x040fe40000000000 */
[----:B------:R-:W-:Y:S01]  /*12a0*/  @P2 VIADD R11, R2, 0x3 ;  /* 0x00000003020b2836 */ /* 0x000fe20000000000 */
[----:B--2---:R1:W-:Y:S04]  /*12b0*/  STS [R14+0x4], R3 ;  /* 0x000004030e007388 */ /* 0x0043e80000000800 */
[----:B---3--:R1:W-:Y:S02]  /*12c0*/  @P2 STS [R14+0x8], R8 ;  /* 0x000008080e002388 */ /* 0x0083e40000000800 */
.L_x_18:
[----:B------:R-:W-:Y:S05]  /*12d0*/  @!P0 BRA `(.L_x_14) ;  /* 0x0000000400788947 */ /* 0x000fea0003800000 */
[----:B------:R-:W-:-:S13]  /*12e0*/  ISETP.GE.AND P0, PT, R11, R12, PT ;  /* 0x0000000c0b00720c */ /* 0x000fda0003f06270 */
[----:B------:R-:W-:Y:S05]  /*12f0*/  @P0 BRA `(.L_x_19) ;  /* 0x0000000400380947 */ /* 0x000fea0003800000 */
[----:B------:R-:W-:Y:S02]  /*1300*/  IADD3 R2, PT, PT, R12, -R11, RZ ;  /* 0x8000000b0c027210 */ /* 0x000fe40007ffe0ff */
[----:B------:R-:W-:Y:S02]  /*1310*/  PLOP3.LUT P0, PT, PT, PT, PT, 0x80, 0x8 ;  /* 0x000000000008781c */ /* 0x000fe40003f0f070 */
[----:B------:R-:W-:-:S13]  /*1320*/  ISETP.GT.AND P2, PT, R2, 0xc, PT ;  /* 0x0000000c0200780c */ /* 0x000fda0003f44270 */
[----:B------:R-:W-:Y:S05]  /*1330*/  @!P2 BRA `(.L_x_20) ;  /* 0x0000000000b8a947 */ /* 0x000fea0003800000 */
[----:B------:R-:W-:Y:S01]  /*1340*/  PLOP3.LUT P0, PT, PT, PT, PT, 0x8, 0x80 ;  /* 0x000000000080781c */ /* 0x000fe20003f0e170 */
[----:B------:R-:W-:-:S12]  /*1350*/  VIADD R16, R12, 0xfffffff4 ;  /* 0xfffffff40c107836 */ /* 0x000fd80000000000 */
.L_x_21:
[----:B012---:R-:W0:Y:S01]  /*1360*/  LDC.64 R2, c[0x0][0x388] ;  /* 0x0000e200ff027b82 */ /* 0x007e220000000a00 */
[C---:B------:R-:W-:Y:S01]  /*1370*/  IADD3 R7, PT, PT, R11.reuse, 0x8, RZ ;  /* 0x000000080b077810 */ /* 0x040fe20007ffe0ff */
[C---:B------:R-:W-:Y:S02]  /*1380*/  VIADD R9, R11.reuse, 0x4 ;  /* 0x000000040b097836 */ /* 0x040fe40000000000 */
[C---:B------:R-:W-:Y:S02]  /*1390*/  VIADD R13, R11.reuse, 0xc ;  /* 0x0000000c0b0d7836 */ /* 0x040fe40000000000 */
[----:B0-----:R-:W-:-:S04]  /*13a0*/  IMAD.WIDE.U32 R14, R11, 0x4, R2 ;  /* 0x000000040b0e7825 */ /* 0x001fc800078e0002 */
[--C-:B------:R-:W-:Y:S01]  /*13b0*/  IMAD.WIDE.U32 R8, R9, 0x4, R2.reuse ;  /* 0x0000000409087825 */ /* 0x100fe200078e0002 */
[----:B------:R-:W2:Y:S03]  /*13c0*/  LDG.E R17, desc[UR8][R14.64] ;  /* 0x000000080e117981 */ /* 0x000ea6000c1e1900 */
[--C-:B------:R-:W-:Y:S01]  /*13d0*/  IMAD.WIDE.U32 R6, R7, 0x4, R2.reuse ;  /* 0x0000000407067825 */ /* 0x100fe200078e0002 */
[----:B------:R-:W3:Y:S03]  /*13e0*/  LDG.E R18, desc[UR8][R14.64+0x8] ;  /* 0x000008080e127981 */ /* 0x000ee6000c1e1900 */
[----:B------:R-:W-:Y:S01]  /*13f0*/  IMAD.WIDE.U32 R2, R13, 0x4, R2 ;  /* 0x000000040d027825 */ /* 0x000fe200078e0002 */
[----:B------:R-:W4:Y:S04]  /*1400*/  LDG.E R22, desc[UR8][R14.64+0xc] ;  /* 0x00000c080e167981 */ /* 0x000f28000c1e1900 */
[----:B------:R0:W5:Y:S04]  /*1410*/  LDG.E R13, desc[UR8][R14.64+0x4] ;  /* 0x000004080e0d7981 */ /* 0x000168000c1e1900 */
[----:B------:R-:W5:Y:S04]  /*1420*/  LDG.E R27, desc[UR8][R6.64] ;  /* 0x00000008061b7981 */ /* 0x000f68000c1e1900 */
        /* <DEDUP_REMOVED lines=10> */
[----:B------:R-:W5:Y:S01]  /*14d0*/  LDG.E R3, desc[UR8][R2.64+0xc] ;  /* 0x00000c0802037981 */ /* 0x000f62000c1e1900 */
[C---:B0-----:R-:W-:Y:S01]  /*14e0*/  LEA R14, R11.reuse, UR5, 0x2 ;  /* 0x000000050b0e7c11 */ /* 0x041fe2000f8e10ff */
[----:B------:R-:W-:-:S05]  /*14f0*/  VIADD R11, R11, 0x10 ;  /* 0x000000100b0b7836 */ /* 0x000fca0000000000 */
[----:B------:R-:W-:Y:S01]  /*1500*/  ISETP.GE.AND P2, PT, R11, R16, PT ;  /* 0x000000100b00720c */ /* 0x000fe20003f46270 */
[----:B--2---:R2:W-:Y:S04]  /*1510*/  STS [R14], R17 ;  /* 0x000000110e007388 */ /* 0x0045e80000000800 */
[----:B---3--:R2:W-:Y:S04]  /*1520*/  STS [R14+0x8], R18 ;  /* 0x000008120e007388 */ /* 0x0085e80000000800 */
[----:B----4-:R2:W-:Y:S04]  /*1530*/  STS [R14+0xc], R22 ;  /* 0x00000c160e007388 */ /* 0x0105e80000000800 */
[----:B-----5:R2:W-:Y:S04]  /*1540*/  STS [R14+0x4], R13 ;  /* 0x0000040d0e007388 */ /* 0x0205e80000000800 */
[----:B------:R2:W-:Y:S04]  /*1550*/  STS [R14+0x20], R27 ;  /* 0x0000201b0e007388 */ /* 0x0005e80000000800 */
        /* <DEDUP_REMOVED lines=10> */
[----:B------:R2:W-:Y:S01]  /*1600*/  STS [R14+0x3c], R3 ;  /* 0x00003c030e007388 */ /* 0x0005e20000000800 */
[----:B------:R-:W-:Y:S05]  /*1610*/  @!P2 BRA `(.L_x_21) ;  /* 0xfffffffc0050a947 */ /* 0x000fea000383ffff */
.L_x_20:
[----:B------:R-:W-:-:S04]  /*1620*/  IADD3 R2, PT, PT, R12, -R11, RZ ;  /* 0x8000000b0c027210 */ /* 0x000fc80007ffe0ff */
[----:B------:R-:W-:-:S13]  /*1630*/  ISETP.GT.AND P2, PT, R2, 0x4, PT ;  /* 0x000000040200780c */ /* 0x000fda0003f44270 */
[----:B------:R-:W-:Y:S05]  /*1640*/  @!P2 BRA `(.L_x_22) ;  /* 0x00000000005ca947 */ /* 0x000fea0003800000 */
[----:B012---:R-:W0:Y:S01]  /*1650*/  LDC.64 R2, c[0x0][0x388] ;  /* 0x0000e200ff027b82 */ /* 0x007e220000000a00 */
[C---:B------:R-:W-:Y:S02]  /*1660*/  VIADD R9, R11.reuse, 0x4 ;  /* 0x000000040b097836 */ /* 0x040fe40000000000 */
[----:B0-----:R-:W-:-:S04]  /*1670*/  IMAD.WIDE.U32 R6, R11, 0x4, R2 ;  /* 0x000000040b067825 */ /* 0x001fc800078e0002 */
[----:B------:R-:W-:Y:S01]  /*1680*/  IMAD.WIDE.U32 R2, R9, 0x4, R2 ;  /* 0x0000000409027825 */ /* 0x000fe200078e0002 */
[----:B------:R-:W2:Y:S04]  /*1690*/  LDG.E R8, desc[UR8][R6.64] ;  /* 0x0000000806087981 */ /* 0x000ea8000c1e1900 */
[----:B------:R-:W3:Y:S04]  /*16a0*/  LDG.E R14, desc[UR8][R6.64+0x4] ;  /* 0x00000408060e7981 */ /* 0x000ee8000c1e1900 */
[----:B------:R-:W4:Y:S04]  /*16b0*/  LDG.E R16, desc[UR8][R6.64+0x8] ;  /* 0x0000080806107981 */ /* 0x000f28000c1e1900 */
[----:B------:R-:W5:Y:S04]  /*16c0*/  LDG.E R18, desc[UR8][R6.64+0xc] ;  /* 0x00000c0806127981 */ /* 0x000f68000c1e1900 */
[----:B------:R-:W5:Y:S04]  /*16d0*/  LDG.E R20, desc[UR8][R2.64] ;  /* 0x0000000802147981 */ /* 0x000f68000c1e1900 */
[----:B------:R-:W5:Y:S04]  /*16e0*/  LDG.E R22, desc[UR8][R2.64+0x4] ;  /* 0x0000040802167981 */ /* 0x000f68000c1e1900 */
[----:B------:R-:W5:Y:S04]  /*16f0*/  LDG.E R24, desc[UR8][R2.64+0x8] ;  /* 0x0000080802187981 */ /* 0x000f68000c1e1900 */
[----:B------:R-:W5:Y:S01]  /*1700*/  LDG.E R26, desc[UR8][R2.64+0xc] ;  /* 0x00000c08021a7981 */ /* 0x000f62000c1e1900 */
[C---:B------:R-:W-:Y:S01]  /*1710*/  LEA R9, R11.reuse, UR5, 0x2 ;  /* 0x000000050b097c11 */ /* 0x040fe2000f8e10ff */
[----:B------:R-:W-:Y:S01]  /*1720*/  VIADD R11, R11, 0x8 ;  /* 0x000000080b0b7836 */ /* 0x000fe20000000000 */
[----:B------:R-:W-:-:S03]  /*1730*/  PLOP3.LUT P0, PT, PT, PT, PT, 0x8, 0x80 ;  /* 0x000000000080781c */ /* 0x000fc60003f0e170 */
[----:B--2---:R0:W-:Y:S04]  /*1740*/  STS [R9], R8 ;  /* 0x0000000809007388 */ /* 0x0041e80000000800 */
[----:B---3--:R0:W-:Y:S04]  /*1750*/  STS [R9+0x4], R14 ;  /* 0x0000040e09007388 */ /* 0x0081e80000000800 */
[----:B----4-:R0:W-:Y:S04]  /*1760*/  STS [R9+0x8], R16 ;  /* 0x0000081009007388 */ /* 0x0101e80000000800 */
[----:B-----5:R0:W-:Y:S04]  /*1770*/  STS [R9+0xc], R18 ;  /* 0x00000c1209007388 */ /* 0x0201e80000000800 */
[----:B------:R0:W-:Y:S04]  /*1780*/  STS [R9+0x10], R20 ;  /* 0x0000101409007388 */ /* 0x0001e80000000800 */
[----:B------:R0:W-:Y:S04]  /*1790*/  STS [R9+0x14], R22 ;  /* 0x0000141609007388 */ /* 0x0001e80000000800 */
[----:B------:R0:W-:Y:S04]  /*17a0*/  STS [R9+0x18], R24 ;  /* 0x0000181809007388 */ /* 0x0001e80000000800 */
[----:B------:R0:W-:Y:S02]  /*17b0*/  STS [R9+0x1c], R26 ;  /* 0x00001c1a09007388 */ /* 0x0001e40000000800 */
.L_x_22:
[----:B------:R-:W-:-:S13]  /*17c0*/  ISETP.NE.OR P0, PT, R11, R12, P0 ;  /* 0x0000000c0b00720c */ /* 0x000fda0000705670 */
[----:B------:R-:W-:Y:S05]  /*17d0*/  @!P0 BRA `(.L_x_14) ;  /* 0x0000000000388947 */ /* 0x000fea0003800000 */
.L_x_19:
[----:B012---:R-:W0:Y:S02]  /*17e0*/  LDC.64 R2, c[0x0][0x388] ;  /* 0x0000e200ff027b82 */ /* 0x007e240000000a00 */
[----:B0-----:R-:W-:-:S05]  /*17f0*/  IMAD.WIDE.U32 R2, R11, 0x4, R2 ;  /* 0x000000040b027825 */ /* 0x001fca00078e0002 */
[----:B------:R-:W2:Y:S04]  /*1800*/  LDG.E R6, desc[UR8][R2.64] ;  /* 0x0000000802067981 */ /* 0x000ea8000c1e1900 */
[----:B------:R-:W3:Y:S04]  /*1810*/  LDG.E R7, desc[UR8][R2.64+0x4] ;  /* 0x0000040802077981 */ /* 0x000ee8000c1e1900 */
[----:B------:R-:W4:Y:S04]  /*1820*/  LDG.E R8, desc[UR8][R2.64+0x8] ;  /* 0x0000080802087981 */ /* 0x000f28000c1e1900 */
[----:B------:R-:W5:Y:S01]  /*1830*/  LDG.E R9, desc[UR8][R2.64+0xc] ;  /* 0x00000c0802097981 */ /* 0x000f62000c1e1900 */
[----:B------:R-:W-:-:S02]  /*1840*/  LEA R13, R11, UR5, 0x2 ;  /* 0x000000050b0d7c11 */ /* 0x000fc4000f8e10ff */
[----:B------:R-:W-:-:S04]  /*1850*/  IADD3 R11, PT, PT, R11, 0x4, RZ ;  /* 0x000000040b0b7810 */ /* 0x000fc80007ffe0ff */
[----:B------:R-:W-:Y:S01]  /*1860*/  ISETP.NE.AND P0, PT, R11, R12, PT ;  /* 0x0000000c0b00720c */ /* 0x000fe20003f05270 */
[----:B--2---:R0:W-:Y:S04]  /*1870*/  STS [R13], R6 ;  /* 0x000000060d007388 */ /* 0x0041e80000000800 */
[----:B---3--:R0:W-:Y:S04]  /*1880*/  STS [R13+0x4], R7 ;  /* 0x000004070d007388 */ /* 0x0081e80000000800 */
[----:B----4-:R0:W-:Y:S04]  /*1890*/  STS [R13+0x8], R8 ;  /* 0x000008080d007388 */ /* 0x0101e80000000800 */
[----:B-----5:R0:W-:Y:S01]  /*18a0*/  STS [R13+0xc], R9 ;  /* 0x00000c090d007388 */ /* 0x0201e20000000800 */
[----:B------:R-:W-:Y:S05]  /*18b0*/  @P0 BRA `(.L_x_19) ;  /* 0xfffffffc00c80947 */ /* 0x000fea000383ffff */
.L_x_14:
[----:B------:R-:W-:Y:S01]  /*18c0*/  ISETP.GE.U32.AND P0, PT, R10, UR10, PT ;  /* 0x0000000a0a007c0c */ /* 0x000fe2000bf06070 */
[----:B------:R-:W-:Y:S01]  /*18d0*/  UIADD3 UR4, UPT, UPT, UR4, 0x1, URZ ;  /* 0x0000000104047890 */ /* 0x000fe2000fffe0ff */
[----:B------:R-:W-:-:S11]  /*18e0*/  VIADD R23, R23, UR7 ;  /* 0x0000000717177c36 */ /* 0x000fd60008000000 */
[----:B------:R-:W-:Y:S05]  /*18f0*/  @!P0 BRA `(.L_x_23) ;  /* 0xfffffff400348947 */ /* 0x000fea000383ffff */
.L_x_13:
[----:B------:R-:W-:Y:S01]  /*1900*/  BAR.SYNC.DEFER_BLOCKING 0x0 ;  /* 0x0000000000007b1d */ /* 0x000fe20000010000 */
[----:B------:R-:W-:-:S05]  /*1910*/  UISETP.GE.U32.AND UP0, UPT, UR7, UR10, UPT ;  /* 0x0000000a0700728c */ /* 0x000fca000bf06070 */
[----:B------:R-:W-:-:S04]  /*1920*/  UMOV UR6, UR7 ;  /* 0x0000000700067c82 */ /* 0x000fc80008000000 */
[----:B------:R-:W-:Y:S05]  /*1930*/  BRA.U !UP0, `(.L_x_24) ;  /* 0xffffffe908047547 */ /* 0x000fea000b83ffff */
.L_x_0:
[----:B------:R-:W-:Y:S05]  /*1940*/  @!P1 EXIT ;  /* 0x000000000000994d */ /* 0x000fea0003800000 */
[----:B012---:R-:W0:Y:S04]  /*1950*/  LDS R3, [R0] ;  /* 0x0000000000037984 */ /* 0x007e280000000800 */
[----:B0-----:R-:W-:Y:S01]  /*1960*/  STG.E desc[UR8][R4.64], R3 ;  /* 0x0000000304007986 */ /* 0x001fe2000c101908 */
[----:B------:R-:W-:Y:S05]  /*1970*/  EXIT ;  /* 0x000000000000794d */ /* 0x000fea0003800000 */
.L_x_25:
[----:B------:R-:W-:-:S00]  /*1980*/  BRA `(.L_x_25) ;  /* 0xfffffffc00fc7947 */ /* 0x000fc0000383ffff */
[----:B------:R-:W-:-:S00]  /*1990*/  NOP ;  /* 0x0000000000007918 */ /* 0x000fc00000000000 */
        /* <DEDUP_REMOVED lines=14> */
.L_x_26:


//--------------------- .nv.shared._Z9mergeSortPiS_i --------------------------
	.section	.nv.shared._Z9mergeSortPiS_i,"aw",@nobits
	.sectionflags	@""
	.align	16
	.zero		1024


//--------------------- .nv.shared.reserved.0     --------------------------
	.section	.nv.shared.reserved.0,"aw",@nobits
	.weak		__nv_reservedSMEM_offset_0_alias
	.size		__nv_reservedSMEM_offset_0_alias, 0, 64
	.other		__nv_reservedSMEM_offset_0_alias,@"STO_CUDA_RESERVED_SHARED STV_DEFAULT"
__nv_reservedSMEM_offset_0_alias:
	.zero		0
	.zero		64


//--------------------- .nv.constant0._Z9mergeSortPiS_i --------------------------
	.section	.nv.constant0._Z9mergeSortPiS_i,"a",@progbits
	.sectionflags	@""
	.align	4
.nv.constant0._Z9mergeSortPiS_i:
	.zero		916


//--------------------- SYMBOLS --------------------------

	.type		.nv.reservedSmem.offset0,@object
	.size		.nv.reservedSmem.offset0,0x4
	.type		.nv.reservedSmem.cap,@object
	.size		.nv.reservedSmem.cap,0x4
